	.headerflags	@"EF_CUDA_TEXMODE_UNIFIED EF_CUDA_64BIT_ADDRESS EF_CUDA_ACCELERATORS EF_CUDA_SM90 EF_CUDA_VIRTUAL_SM(EF_CUDA_SM90)"
	.elftype	@"ET_EXEC"


//--------------------- .nv.info                  --------------------------
	.section	.nv.info,"",@"SHT_CUDA_INFO"
	.align	4


	//----- nvinfo : EIATTR_REGCOUNT
	.align		4
        /*0000*/ 	.byte	0x04, 0x2f
        /*0002*/ 	.short	(.L_3 - .L_2)
	.align		4
.L_2:
        /*0004*/ 	.word	index@(triton_poi_fused__native_batch_norm_legit_no_training_add_convolution_relu_26)
        /*0008*/ 	.word	0x0000001e


	//----- nvinfo : EIATTR_MIN_STACK_SIZE
	.align		4
.L_3:
        /*000c*/ 	.byte	0x04, 0x12
        /*000e*/ 	.short	(.L_5 - .L_4)
	.align		4
.L_4:
        /*0010*/ 	.word	index@(triton_poi_fused__native_batch_norm_legit_no_training_add_convolution_relu_26)
        /*0014*/ 	.word	0x00000000


	//----- nvinfo : EIATTR_FRAME_SIZE
	.align		4
.L_5:
        /*0018*/ 	.byte	0x04, 0x11
        /*001a*/ 	.short	(.L_7 - .L_6)
	.align		4
.L_6:
        /*001c*/ 	.word	index@(triton_poi_fused__native_batch_norm_legit_no_training_add_convolution_relu_26)
        /*0020*/ 	.word	0x00000000


	//----- nvinfo : EIATTR_MIN_STACK_SIZE
	.align		4
.L_7:
        /*0024*/ 	.byte	0x04, 0x12
        /*0026*/ 	.short	(.L_9 - .L_8)
	.align		4
.L_8:
        /*0028*/ 	.word	index@(triton_poi_fused__native_batch_norm_legit_no_training_add_convolution_relu_26)
        /*002c*/ 	.word	0x00000000
.L_9:


//--------------------- .nv.info.triton_poi_fused__native_batch_norm_legit_no_training_add_convolution_relu_26 --------------------------
	.section	.nv.info.triton_poi_fused__native_batch_norm_legit_no_training_add_convolution_relu_26,"",@"SHT_CUDA_INFO"
	.sectionflags	@""
	.align	4


	//----- nvinfo : EIATTR_CUDA_API_VERSION
	.align		4
        /*0000*/ 	.byte	0x04, 0x37
        /*0002*/ 	.short	(.L_11 - .L_10)
.L_10:
        /*0004*/ 	.word	0x0000007c


	//----- nvinfo : EIATTR_KPARAM_INFO
	.align		4
.L_11:
        /*0008*/ 	.byte	0x04, 0x17
        /*000a*/ 	.short	(.L_13 - .L_12)
.L_12:
        /*000c*/ 	.word	0x00000000
        /*0010*/ 	.short	0x0007
        /*0012*/ 	.short	0x0038
        /*0014*/ 	.byte	0x00, 0xf0, 0x11, 0x00


	//----- nvinfo : EIATTR_KPARAM_INFO
	.align		4
.L_13:
        /*0018*/ 	.byte	0x04, 0x17
        /*001a*/ 	.short	(.L_15 - .L_14)
.L_14:
        /*001c*/ 	.word	0x00000000
        /*0020*/ 	.short	0x0006
        /*0022*/ 	.short	0x0030
        /*0024*/ 	.byte	0x00, 0xf4, 0x21, 0x00


	//----- nvinfo : EIATTR_KPARAM_INFO
	.align		4
.L_15:
        /*0028*/ 	.byte	0x04, 0x17
        /*002a*/ 	.short	(.L_17 - .L_16)
.L_16:
        /*002c*/ 	.word	0x00000000
        /*0030*/ 	.short	0x0005
        /*0032*/ 	.short	0x0028
        /*0034*/ 	.byte	0x00, 0xf4, 0x21, 0x00


	//----- nvinfo : EIATTR_KPARAM_INFO
	.align		4
.L_17:
        /*0038*/ 	.byte	0x04, 0x17
        /*003a*/ 	.short	(.L_19 - .L_18)
.L_18:
        /*003c*/ 	.word	0x00000000
        /*0040*/ 	.short	0x0004
        /*0042*/ 	.short	0x0020
        /*0044*/ 	.byte	0x00, 0xf4, 0x21, 0x00


	//----- nvinfo : EIATTR_KPARAM_INFO
	.align		4
.L_19:
        /*0048*/ 	.byte	0x04, 0x17
        /*004a*/ 	.short	(.L_21 - .L_20)
.L_20:
        /*004c*/ 	.word	0x00000000
        /*0050*/ 	.short	0x0003
        /*0052*/ 	.short	0x0018
        /*0054*/ 	.byte	0x00, 0xf4, 0x21, 0x00


	//----- nvinfo : EIATTR_KPARAM_INFO
	.align		4
.L_21:
        /*0058*/ 	.byte	0x04, 0x17
        /*005a*/ 	.short	(.L_23 - .L_22)
.L_22:
        /*005c*/ 	.word	0x00000000
        /*0060*/ 	.short	0x0002
        /*0062*/ 	.short	0x0010
        /*0064*/ 	.byte	0x00, 0xf4, 0x21, 0x00


	//----- nvinfo : EIATTR_KPARAM_INFO
	.align		4
.L_23:
        /*0068*/ 	.byte	0x04, 0x17
        /*006a*/ 	.short	(.L_25 - .L_24)
.L_24:
        /*006c*/ 	.word	0x00000000
        /*0070*/ 	.short	0x0001
        /*0072*/ 	.short	0x0008
        /*0074*/ 	.byte	0x00, 0xf4, 0x21, 0x00


	//----- nvinfo : EIATTR_KPARAM_INFO
	.align		4
.L_25:
        /*0078*/ 	.byte	0x04, 0x17
        /*007a*/ 	.short	(.L_27 - .L_26)
.L_26:
        /*007c*/ 	.word	0x00000000
        /*0080*/ 	.short	0x0000
        /*0082*/ 	.short	0x0000
        /*0084*/ 	.byte	0x00, 0xf4, 0x21, 0x00


	//----- nvinfo : EIATTR_SPARSE_MMA_MASK
	.align		4
.L_27:
        /*0088*/ 	.byte	0x03, 0x50
        /*008a*/ 	.short	0x0000


	//----- nvinfo : EIATTR_MAXREG_COUNT
	.align		4
        /*008c*/ 	.byte	0x03, 0x1b
        /*008e*/ 	.short	0x00ff


	//----- nvinfo : EIATTR_EXIT_INSTR_OFFSETS
	.align		4
        /*0090*/ 	.byte	0x04, 0x1c
        /*0092*/ 	.short	(.L_29 - .L_28)


	//   ....[0]....
.L_28:
        /*0094*/ 	.word	0x000004d0


	//   ....[1]....
        /*0098*/ 	.word	0x000004f0


	//----- nvinfo : EIATTR_REQNTID
	.align		4
.L_29:
        /*009c*/ 	.byte	0x04, 0x10
        /*009e*/ 	.short	(.L_31 - .L_30)
.L_30:
        /*00a0*/ 	.word	0x00000080
        /*00a4*/ 	.word	0x00000001
        /*00a8*/ 	.word	0x00000001


	//----- nvinfo : EIATTR_CBANK_PARAM_SIZE
	.align		4
.L_31:
        /*00ac*/ 	.byte	0x03, 0x19
        /*00ae*/ 	.short	0x003c


	//----- nvinfo : EIATTR_PARAM_CBANK
	.align		4
        /*00b0*/ 	.byte	0x04, 0x0a
        /*00b2*/ 	.short	(.L_33 - .L_32)
	.align		4
.L_32:
        /*00b4*/ 	.word	index@(.nv.constant0.triton_poi_fused__native_batch_norm_legit_no_training_add_convolution_relu_26)
        /*00b8*/ 	.short	0x0210
        /*00ba*/ 	.short	0x003c


	//----- nvinfo : EIATTR_SW_WAR
	.align		4
.L_33:
        /*00bc*/ 	.byte	0x04, 0x36
        /*00be*/ 	.short	(.L_35 - .L_34)
.L_34:
        /*00c0*/ 	.word	0x00000008
.L_35:


//--------------------- .nv.callgraph             --------------------------
	.section	.nv.callgraph,"",@"SHT_CUDA_CALLGRAPH"
	.align	4
	.sectionentsize	8
	.align		4
        /*0000*/ 	.word	0x00000000
	.align		4
        /*0004*/ 	.word	0xffffffff
	.align		4
        /*0008*/ 	.word	0x00000000
	.align		4
        /*000c*/ 	.word	0xfffffffe
	.align		4
        /*0010*/ 	.word	0x00000000
	.align		4
        /*0014*/ 	.word	0xfffffffd
	.align		4
        /*0018*/ 	.word	0x00000000
	.align		4
        /*001c*/ 	.word	0xfffffffc


//--------------------- .nv.constant4             --------------------------
	.section	.nv.constant4,"a",@progbits
	.align	8
	.align		8
.nv.constant4:
        /*0000*/ 	.dword	_$_str
	.align		8
        /*0008*/ 	.dword	_$_str_$_2


//--------------------- .text.triton_poi_fused__native_batch_norm_legit_no_training_add_convolution_relu_26 --------------------------
	.section	.text.triton_poi_fused__native_batch_norm_legit_no_training_add_convolution_relu_26,"ax",@progbits
	.align	128
        .global         triton_poi_fused__native_batch_norm_legit_no_training_add_convolution_relu_26
        .type           triton_poi_fused__native_batch_norm_legit_no_training_add_convolution_relu_26,@function
        .size           triton_poi_fused__native_batch_norm_legit_no_training_add_convolution_relu_26,(.L_x_1 - triton_poi_fused__native_batch_norm_legit_no_training_add_convolution_relu_26)
        .other          triton_poi_fused__native_batch_norm_legit_no_training_add_convolution_relu_26,@"STO_CUDA_ENTRY STV_DEFAULT"
triton_poi_fused__native_batch_norm_legit_no_training_add_convolution_relu_26:
.text.triton_poi_fused__native_batch_norm_legit_no_training_add_convolution_relu_26:
[----:B------:R-:W0:Y:S01]  /*0000*/  LDC R1, c[0x0][0x28] ;  /* 0x00000a00ff017b82 */ /* 0x000e220000000800 */
[----:B------:R-:W1:Y:S07]  /*0010*/  S2R R0, SR_TID.X ;  /* 0x0000000000007919 */ /* 0x000e6e0000002100 */
[----:B------:R-:W2:Y:S01]  /*0020*/  LDC.64 R2, c[0x0][0x230] ;  /* 0x00008c00ff027b82 */ /* 0x000ea20000000a00 */
[----:B------:R-:W-:Y:S01]  /*0030*/  CS2R R6, SRZ ;  /* 0x0000000000067805 */ /* 0x000fe2000001ff00 */
[----:B------:R-:W-:Y:S01]  /*0040*/  ULDC.64 UR4, c[0x0][0x208] ;  /* 0x0000820000047ab9 */ /* 0x000fe20000000a00 */
[----:B------:R-:W3:Y:S05]  /*0050*/  S2R R15, SR_CTAID.X ;  /* 0x00000000000f7919 */ /* 0x000eea0000002500 */
[----:B------:R-:W4:Y:S08]  /*0060*/  LDC.64 R20, c[0x0][0x220] ;  /* 0x00008800ff147b82 */ /* 0x000f300000000a00 */
[----:B------:R-:W5:Y:S08]  /*0070*/  LDC.64 R22, c[0x0][0x228] ;  /* 0x00008a00ff167b82 */ /* 0x000f700000000a00 */
[----:B------:R-:W5:Y:S01]  /*0080*/  LDC.64 R18, c[0x0][0x238] ;  /* 0x00008e00ff127b82 */ /* 0x000f620000000a00 */
[----:B-1----:R-:W-:-:S07]  /*0090*/  SHF.L.U32 R0, R0, 0x1, RZ ;  /* 0x0000000100007819 */ /* 0x002fce00000006ff */
[----:B------:R-:W1:Y:S01]  /*00a0*/  LDC.64 R16, c[0x0][0x240] ;  /* 0x00009000ff107b82 */ /* 0x000e620000000a00 */
[----:B---3--:R-:W-:Y:S02]  /*00b0*/  SHF.R.S32.HI R4, RZ, 0x17, R15 ;  /* 0x00000017ff047819 */ /* 0x008fe4000001140f */
[----:B------:R-:W-:Y:S02]  /*00c0*/  LOP3.LUT R0, R0, 0xfe, RZ, 0xc0, !PT ;  /* 0x000000fe00007812 */ /* 0x000fe400078ec0ff */
[----:B------:R-:W-:-:S03]  /*00d0*/  SGXT R4, R4, 0x1 ;  /* 0x000000010404781a */ /* 0x000fc60000000200 */
[----:B------:R-:W3:Y:S01]  /*00e0*/  LDC.64 R12, c[0x0][0x218] ;  /* 0x00008600ff0c7b82 */ /* 0x000ee20000000a00 */
[----:B------:R-:W-:-:S04]  /*00f0*/  LEA R15, R15, R0, 0x8 ;  /* 0x000000000f0f7211 */ /* 0x000fc800078e40ff */
[----:B------:R-:W-:Y:S02]  /*0100*/  LEA.HI R4, R4, R15, RZ, 0x9 ;  /* 0x0000000f04047211 */ /* 0x000fe400078f48ff */
[----:B------:R-:W-:Y:S02]  /*0110*/  ISETP.GE.AND P0, PT, R15, 0x800, PT ;  /* 0x000008000f00780c */ /* 0x000fe40003f06270 */
[----:B------:R-:W-:Y:S02]  /*0120*/  LOP3.LUT R0, R4, 0xfffffe00, RZ, 0xc0, !PT ;  /* 0xfffffe0004007812 */ /* 0x000fe400078ec0ff */
[----:B------:R-:W1:Y:S02]  /*0130*/  LDC.64 R4, c[0x0][0x210] ;  /* 0x00008400ff047b82 */ /* 0x000e640000000a00 */
[----:B------:R-:W-:-:S05]  /*0140*/  IADD3 R0, R15, -R0, RZ ;  /* 0x800000000f007210 */ /* 0x000fca0007ffe0ff */
[----:B--2---:R-:W-:-:S05]  /*0150*/  IMAD.WIDE R2, R0, 0x4, R2 ;  /* 0x0000000400027825 */ /* 0x004fca00078e0202 */
[----:B------:R1:W2:Y:S01]  /*0160*/  @!P0 LDG.E.EL.64 R6, desc[UR4][R2.64] ;  /* 0x0000000402068981 */ /* 0x0002a2000c2e1b00 */
[----:B------:R-:W-:Y:S02]  /*0170*/  CS2R R8, SRZ ;  /* 0x0000000000087805 */ /* 0x000fe4000001ff00 */
[----:B------:R-:W-:Y:S01]  /*0180*/  CS2R R10, SRZ ;  /* 0x00000000000a7805 */ /* 0x000fe2000001ff00 */
[----:B----4-:R-:W-:-:S04]  /*0190*/  IMAD.WIDE R20, R0, 0x4, R20 ;  /* 0x0000000400147825 */ /* 0x010fc800078e0214 */
[----:B-----5:R-:W-:Y:S01]  /*01a0*/  IMAD.WIDE R22, R0, 0x4, R22 ;  /* 0x0000000400167825 */ /* 0x020fe200078e0216 */
[----:B------:R4:W5:Y:S03]  /*01b0*/  @!P0 LDG.E.EL.64 R8, desc[UR4][R20.64] ;  /* 0x0000000414088981 */ /* 0x000966000c2e1b00 */
[----:B01----:R-:W-:Y:S01]  /*01c0*/  IMAD.WIDE R2, R15, 0x4, R4 ;  /* 0x000000040f027825 */ /* 0x003fe200078e0204 */
[----:B------:R-:W-:-:S04]  /*01d0*/  CS2R R4, SRZ ;  /* 0x0000000000047805 */ /* 0x000fc8000001ff00 */
[----:B------:R-:W5:Y:S01]  /*01e0*/  @!P0 LDG.E.64 R10, desc[UR4][R2.64] ;  /* 0x00000004020a8981 */ /* 0x000f62000c1e1b00 */
[C---:B------:R-:W-:Y:S01]  /*01f0*/  IMAD.WIDE R24, R0.reuse, 0x4, R18 ;  /* 0x0000000400187825 */ /* 0x040fe200078e0212 */
[----:B------:R-:W-:Y:S02]  /*0200*/  CS2R R18, SRZ ;  /* 0x0000000000127805 */ /* 0x000fe4000001ff00 */
[----:B------:R-:W5:Y:S01]  /*0210*/  @!P0 LDG.E.EL.64 R4, desc[UR4][R22.64] ;  /* 0x0000000416048981 */ /* 0x000f62000c2e1b00 */
[----:B------:R-:W-:Y:S01]  /*0220*/  IMAD.WIDE R26, R0, 0x4, R16 ;  /* 0x00000004001a7825 */ /* 0x000fe200078e0210 */
[----:B------:R-:W-:Y:S02]  /*0230*/  CS2R R16, SRZ ;  /* 0x0000000000107805 */ /* 0x000fe4000001ff00 */
[----:B------:R-:W5:Y:S04]  /*0240*/  @!P0 LDG.E.EL.64 R18, desc[UR4][R24.64] ;  /* 0x0000000418128981 */ /* 0x000f68000c2e1b00 */
[----:B------:R-:W5:Y:S01]  /*0250*/  @!P0 LDG.E.EL.64 R16, desc[UR4][R26.64] ;  /* 0x000000041a108981 */ /* 0x000f62000c2e1b00 */
[----:B---3--:R-:W-:Y:S01]  /*0260*/  IMAD.WIDE R12, R15, 0x4, R12 ;  /* 0x000000040f0c7825 */ /* 0x008fe200078e020c */
[----:B------:R-:W-:-:S06]  /*0270*/  CS2R R14, SRZ ;  /* 0x00000000000e7805 */ /* 0x000fcc000001ff00 */
[----:B------:R-:W3:Y:S01]  /*0280*/  @!P0 LDG.E.64 R14, desc[UR4][R12.64] ;  /* 0x000000040c0e8981 */ /* 0x000ee2000c1e1b00 */
[----:B----4-:R-:W-:Y:S01]  /*0290*/  HFMA2.MMA R21, -RZ, RZ, 1.625, 0 ;  /* 0x3e800000ff157435 */ /* 0x010fe200000001ff */
[----:B--2---:R-:W-:Y:S01]  /*02a0*/  FADD R6, R6, 9.9999997473787516356e-06 ;  /* 0x3727c5ac06067421 */ /* 0x004fe20000000000 */
[----:B------:R-:W-:-:S03]  /*02b0*/  FADD R7, R7, 9.9999997473787516356e-06 ;  /* 0x3727c5ac07077421 */ /* 0x000fc60000000000 */
[----:B------:R-:W0:Y:S08]  /*02c0*/  MUFU.SQRT R0, R6 ;  /* 0x0000000600007308 */ /* 0x000e300000002000 */
[----:B------:R-:W1:Y:S01]  /*02d0*/  MUFU.SQRT R20, R7 ;  /* 0x0000000700147308 */ /* 0x000e620000002000 */
[C---:B0-----:R-:W-:Y:S02]  /*02e0*/  FSETP.GT.AND P1, PT, R0.reuse, 8.50705917302346158658e+37, PT ;  /* 0x7e8000000000780b */ /* 0x041fe40003f24000 */
[----:B------:R-:W-:-:S02]  /*02f0*/  FSETP.GEU.AND P3, PT, R0, 1.175494350822287508e-38, PT ;  /* 0x008000000000780b */ /* 0x000fc40003f6e000 */
[C---:B-1----:R-:W-:Y:S02]  /*0300*/  FSETP.GT.AND P2, PT, R20.reuse, 8.50705917302346158658e+37, PT ;  /* 0x7e8000001400780b */ /* 0x042fe40003f44000 */
[----:B------:R-:W-:-:S07]  /*0310*/  FSETP.GEU.AND P4, PT, R20, 1.175494350822287508e-38, PT ;  /* 0x008000001400780b */ /* 0x000fce0003f8e000 */
[----:B------:R-:W-:-:S04]  /*0320*/  @P1 FMUL R0, R0, 0.25 ;  /* 0x3e80000000001820 */ /* 0x000fc80000400000 */
[----:B------:R-:W-:Y:S01]  /*0330*/  @!P3 FMUL R0, R0, 16777216 ;  /* 0x4b8000000000b820 */ /* 0x000fe20000400000 */
[----:B------:R-:W-:-:S04]  /*0340*/  @P2 FMUL R20, R20, 0.25 ;  /* 0x3e80000014142820 */ /* 0x000fc80000400000 */
[----:B------:R-:W-:Y:S01]  /*0350*/  @!P4 FMUL R20, R20, 16777216 ;  /* 0x4b8000001414c820 */ /* 0x000fe20000400000 */
[----:B------:R-:W0:Y:S01]  /*0360*/  MUFU.RCP R0, R0 ;  /* 0x0000000000007308 */ /* 0x000e220000001000 */
[----:B------:R-:W-:-:S07]  /*0370*/  FSEL R7, R21, 1, P1 ;  /* 0x3f80000015077808 */ /* 0x000fce0000800000 */
[----:B------:R-:W1:Y:S01]  /*0380*/  MUFU.RCP R20, R20 ;  /* 0x0000001400147308 */ /* 0x000e620000001000 */
[----:B------:R-:W-:Y:S01]  /*0390*/  FSEL R21, R21, 1, P2 ;  /* 0x3f80000015157808 */ /* 0x000fe20001000000 */
[----:B------:R-:W-:Y:S01]  /*03a0*/  @!P3 FMUL R7, R7, 16777216 ;  /* 0x4b8000000707b820 */ /* 0x000fe20000400000 */
[----:B-----5:R-:W-:Y:S01]  /*03b0*/  FADD R8, R8, R10 ;  /* 0x0000000a08087221 */ /* 0x020fe20000000000 */
[----:B------:R-:W-:Y:S02]  /*03c0*/  FADD R9, R9, R11 ;  /* 0x0000000b09097221 */ /* 0x000fe40000000000 */
[----:B------:R-:W-:Y:S01]  /*03d0*/  @!P4 FMUL R21, R21, 16777216 ;  /* 0x4b8000001515c820 */ /* 0x000fe20000400000 */
[----:B0-----:R-:W-:Y:S01]  /*03e0*/  FMUL R7, R0, R7 ;  /* 0x0000000700077220 */ /* 0x001fe20000400000 */
[----:B------:R-:W-:Y:S01]  /*03f0*/  FADD R4, R8, -R4 ;  /* 0x8000000408047221 */ /* 0x000fe20000000000 */
[----:B------:R-:W-:Y:S01]  /*0400*/  FADD R5, R9, -R5 ;  /* 0x8000000509057221 */ /* 0x000fe20000000000 */
[----:B-1----:R-:W-:-:S02]  /*0410*/  FMUL R0, R20, R21 ;  /* 0x0000001514007220 */ /* 0x002fc40000400000 */
[----:B------:R-:W-:Y:S02]  /*0420*/  FMUL R7, R4, R7 ;  /* 0x0000000704077220 */ /* 0x000fe40000400000 */
[----:B------:R-:W-:Y:S02]  /*0430*/  FMUL R0, R5, R0 ;  /* 0x0000000005007220 */ /* 0x000fe40000400000 */
[----:B------:R-:W-:Y:S02]  /*0440*/  FFMA R7, R7, R18, R16 ;  /* 0x0000001207077223 */ /* 0x000fe40000000010 */
[----:B------:R-:W-:-:S03]  /*0450*/  FFMA R0, R0, R19, R17 ;  /* 0x0000001300007223 */ /* 0x000fc60000000011 */
[C---:B------:R-:W-:Y:S02]  /*0460*/  FSETP.GEU.AND P1, PT, R7.reuse, RZ, PT ;  /* 0x000000ff0700720b */ /* 0x040fe40003f2e000 */
[C---:B------:R-:W-:Y:S02]  /*0470*/  FSETP.GEU.AND P2, PT, R0.reuse, RZ, PT ;  /* 0x000000ff0000720b */ /* 0x040fe40003f4e000 */
[----:B------:R-:W-:Y:S02]  /*0480*/  FSEL R7, R7, RZ, P1 ;  /* 0x000000ff07077208 */ /* 0x000fe40000800000 */
[----:B------:R-:W-:Y:S01]  /*0490*/  FSEL R0, R0, RZ, P2 ;  /* 0x000000ff00007208 */ /* 0x000fe20001000000 */
[----:B------:R0:W-:Y:S02]  /*04a0*/  @!P0 STG.E.64 desc[UR4][R2.64], R8 ;  /* 0x0000000802008986 */ /* 0x0001e4000c101b04 */
[----:B---3--:R-:W-:Y:S02]  /*04b0*/  FADD R14, R7, R14 ;  /* 0x0000000e070e7221 */ /* 0x008fe40000000000 */
[----:B------:R-:W-:Y:S01]  /*04c0*/  FADD R15, R0, R15 ;  /* 0x0000000f000f7221 */ /* 0x000fe20000000000 */
[----:B0-----:R-:W-:Y:S06]  /*04d0*/  @P0 EXIT ;  /* 0x000000000000094d */ /* 0x001fec0003800000 */
[----:B------:R-:W-:Y:S01]  /*04e0*/  STG.E.64 desc[UR4][R12.64], R14 ;  /* 0x0000000e0c007986 */ /* 0x000fe2000c101b04 */
[----:B------:R-:W-:Y:S05]  /*04f0*/  EXIT ;  /* 0x000000000000794d */ /* 0x000fea0003800000 */
.L_x_0:
[----:B------:R-:W-:-:S00]  /*0500*/  BRA `(.L_x_0) ;  /* 0xfffffffc00fc7947 */ /* 0x000fc0000383ffff */
[----:B------:R-:W-:-:S00]  /*0510*/  NOP ;  /* 0x0000000000007918 */ /* 0x000fc00000000000 */
        /* <DEDUP_REMOVED lines=14> */
.L_x_1:


//--------------------- .nv.global.init           --------------------------
	.section	.nv.global.init,"aw",@progbits
.nv.global.init:
	.type		_$_str,@object
	.size		_$_str,(_$_str_$_2 - _$_str)
_$_str:
        /*0000*/ 	.byte	0x5f, 0x5f, 0x43, 0x55, 0x44, 0x41, 0x5f, 0x46, 0x54, 0x5a, 0x00
	.type		_$_str_$_2,@object
	.size		_$_str_$_2,(.L_1 - _$_str_$_2)
_$_str_$_2:
        /*000b*/ 	.byte	0x5f, 0x5f, 0x43, 0x55, 0x44, 0x41, 0x5f, 0x50, 0x52, 0x45, 0x43, 0x5f, 0x53, 0x51, 0x52, 0x54
        /*001b*/ 	.byte	0x00
.L_1:


//--------------------- .nv.constant0.triton_poi_fused__native_batch_norm_legit_no_training_add_convolution_relu_26 --------------------------
	.section	.nv.constant0.triton_poi_fused__native_batch_norm_legit_no_training_add_convolution_relu_26,"a",@progbits
	.sectionflags	@""
	.align	4
.nv.constant0.triton_poi_fused__native_batch_norm_legit_no_training_add_convolution_relu_26:
	.zero		588
